//
// Generated by NVIDIA NVVM Compiler
//
// Compiler Build ID: CL-36424714
// Cuda compilation tools, release 13.0, V13.0.88
// Based on NVVM 20.0.0
//

.version 9.0
.target sm_100
.address_size 64

	// .globl	_Z5hellov
.extern .func  (.param .b32 func_retval0) vprintf
(
	.param .b64 vprintf_param_0,
	.param .b64 vprintf_param_1
)
;
.global .align 1 .b8 $str[22] = {103, 112, 117, 58, 104, 101, 108, 108, 111, 32, 99, 117, 100, 97, 32, 119, 111, 114, 108, 100, 10};

.visible .entry _Z5hellov()
{
	.reg .b32 	%r<3>;
	.reg .b64 	%rd<3>;

	mov.u64 	%rd1, $str;
	cvta.global.u64 	%rd2, %rd1;
	{ // callseq 0, 0
	.param .b64 param0;
	st.param.b64 	[param0], %rd2;
	.param .b64 param1;
	st.param.b64 	[param1], 0;
	.param .b32 retval0;
	call.uni (retval0), 
	vprintf, 
	(
	param0, 
	param1
	);
	ld.param.b32 	%r1, [retval0];
	} // callseq 0
	ret;

}


// ===== COMPILED SASS (sm_100) =====

	.target	sm_100

	.elftype	@"ET_EXEC"


//--------------------- .note.nv.tkinfo           --------------------------
	.section	.note.nv.tkinfo,"",@"SHT_NOTE"
	.sectionflags	@"SHF_NOTE_NV_TKINFO"
	.tkinfo
        /*0018*/ 	.word	0x00000002
        /*0030*/ 	.string	""
        /*0030*/ 	.string	"ptxas"
        /*0030*/ 	.string	"Cuda compilation tools, release 13.0, V13.0.88"
        /*0030*/ 	.string	"Build cuda_13.0.r13.0/compiler.36424714_0"
        /*0030*/ 	.string	"-arch sm_100 -m 64 "



//--------------------- .note.nv.cuinfo           --------------------------
	.section	.note.nv.cuinfo,"",@"SHT_NOTE"
	.sectionflags	@"SHF_NOTE_NV_CUINFO"
        /*0018*/ 	.short	0x0002
        /*001a*/ 	.short	0x0064
        /*001c*/ 	.short	0x0082
	.zero		2


//--------------------- .nv.info                  --------------------------
	.section	.nv.info,"",@"SHT_CUDA_INFO"
	.align	4


	//----- nvinfo : EIATTR_REGCOUNT
	.align		4
        /*0000*/ 	.byte	0x04, 0x2f
        /*0002*/ 	.short	(.L_2 - .L_1)
	.align		4
.L_1:
        /*0004*/ 	.word	index@(_Z5hellov)
        /*0008*/ 	.word	0x00000018


	//----- nvinfo : EIATTR_FRAME_SIZE
	.align		4
.L_2:
        /*000c*/ 	.byte	0x04, 0x11
        /*000e*/ 	.short	(.L_4 - .L_3)
	.align		4
.L_3:
        /*0010*/ 	.word	index@(_Z5hellov)
        /*0014*/ 	.word	0x00000000


	//----- nvinfo : EIATTR_MIN_STACK_SIZE
	.align		4
.L_4:
        /*0018*/ 	.byte	0x04, 0x12
        /*001a*/ 	.short	(.L_6 - .L_5)
	.align		4
.L_5:
        /*001c*/ 	.word	index@(_Z5hellov)
        /*0020*/ 	.word	0x00000000
.L_6:


//--------------------- .nv.compat                --------------------------
	.section	.nv.compat,"",@"SHT_CUDA_COMPAT_INFO"
	.align	4
        /*0000*/ 	.byte	0x02, 0x09, 0x00, 0x00, 0x02, 0x02, 0x01, 0x00, 0x02, 0x05, 0x05, 0x00, 0x03, 0x07, 0x01, 0x01
        /*0010*/ 	.byte	0x02, 0x03, 0x00, 0x00, 0x02, 0x06, 0x01, 0x00, 0x04, 0x0b, 0x08, 0x00, 0x09, 0x00, 0x00, 0x00
        /*0020*/ 	.byte	0x00, 0x00, 0x00, 0x00


//--------------------- .nv.info._Z5hellov        --------------------------
	.section	.nv.info._Z5hellov,"",@"SHT_CUDA_INFO"
	.sectionflags	@""
	.align	4


	//----- nvinfo : EIATTR_CUDA_API_VERSION
	.align		4
        /*0000*/ 	.byte	0x04, 0x37
        /*0002*/ 	.short	(.L_8 - .L_7)
.L_7:
        /*0004*/ 	.word	0x00000082


	//----- nvinfo : EIATTR_SPARSE_MMA_MASK
	.align		4
.L_8:
        /*0008*/ 	.byte	0x03, 0x50
        /*000a*/ 	.short	0x0000


	//----- nvinfo : EIATTR_MAXREG_COUNT
	.align		4
        /*000c*/ 	.byte	0x03, 0x1b
        /*000e*/ 	.short	0x00ff


	//----- nvinfo : EIATTR_EXTERNS
	.align		4
        /*0010*/ 	.byte	0x04, 0x0f
        /*0012*/ 	.short	(.L_10 - .L_9)


	//   ....[0]....
	.align		4
.L_9:
        /*0014*/ 	.word	index@(vprintf)


	//----- nvinfo : EIATTR_MERCURY_ISA_VERSION
	.align		4
.L_10:
        /*0018*/ 	.byte	0x03, 0x5f
        /*001a*/ 	.short	0x0101


	//----- nvinfo : EIATTR_VRC_CTA_INIT_COUNT
	.align		4
        /*001c*/ 	.byte	0x02, 0x4a
	.zero		1
	.zero		1


	//----- nvinfo : EIATTR_SYSCALL_OFFSETS
	.align		4
        /*0020*/ 	.byte	0x04, 0x46
        /*0022*/ 	.short	(.L_12 - .L_11)


	//   ....[0]....
.L_11:
        /*0024*/ 	.word	0x00000080


	//----- nvinfo : EIATTR_EXIT_INSTR_OFFSETS
	.align		4
.L_12:
        /*0028*/ 	.byte	0x04, 0x1c
        /*002a*/ 	.short	(.L_14 - .L_13)


	//   ....[0]....
.L_13:
        /*002c*/ 	.word	0x00000090


	//----- nvinfo : EIATTR_SW_WAR
	.align		4
.L_14:
        /*0030*/ 	.byte	0x04, 0x36
        /*0032*/ 	.short	(.L_16 - .L_15)
.L_15:
        /*0034*/ 	.word	0x00000008
.L_16:


//--------------------- .nv.callgraph             --------------------------
	.section	.nv.callgraph,"",@"SHT_CUDA_CALLGRAPH"
	.align	4
	.sectionentsize	8
	.align		4
        /*0000*/ 	.word	0x00000000
	.align		4
        /*0004*/ 	.word	0xffffffff
	.align		4
        /*0008*/ 	.word	index@(_Z5hellov)
	.align		4
        /*000c*/ 	.word	index@(vprintf)
	.align		4
        /*0010*/ 	.word	0x00000000
	.align		4
        /*0014*/ 	.word	0xfffffffe
	.align		4
        /*0018*/ 	.word	0x00000000
	.align		4
        /*001c*/ 	.word	0xfffffffd
	.align		4
        /*0020*/ 	.word	0x00000000
	.align		4
        /*0024*/ 	.word	0xfffffffc


//--------------------- .nv.constant4             --------------------------
	.section	.nv.constant4,"a",@progbits
	.align	8
	.align		8
.nv.constant4:
        /*0000*/ 	.dword	vprintf
	.align		8
        /*0008*/ 	.dword	$str


//--------------------- .text._Z5hellov           --------------------------
	.section	.text._Z5hellov,"ax",@progbits
	.align	128
        .global         _Z5hellov
        .type           _Z5hellov,@function
        .size           _Z5hellov,(.L_x_2 - _Z5hellov)
        .other          _Z5hellov,@"STO_CUDA_ENTRY STV_DEFAULT"
_Z5hellov:
.text._Z5hellov:
[----:B------:R-:W0:Y:S01]  /*0000*/  LDC R1, c[0x0][0x37c] ;  /* 0x0000df00ff017b82 */ /* 0x000e220000000800 */
[----:B------:R-:W-:Y:S01]  /*0010*/  MOV R0, 0x0 ;  /* 0x0000000000007802 */ /* 0x000fe20000000f00 */
[----:B------:R-:W1:Y:S01]  /*0020*/  LDCU.64 UR4, c[0x4][0x8] ;  /* 0x01000100ff0477ac */ /* 0x000e620008000a00 */
[----:B------:R-:W-:-:S05]  /*0030*/  CS2R R6, SRZ ;  /* 0x0000000000067805 */ /* 0x000fca000001ff00 */
[----:B------:R2:W3:Y:S01]  /*0040*/  LDC.64 R2, c[0x4][R0] ;  /* 0x0100000000027b82 */ /* 0x0004e20000000a00 */
[----:B-1----:R-:W-:Y:S02]  /*0050*/  IMAD.U32 R4, RZ, RZ, UR4 ;  /* 0x00000004ff047e24 */ /* 0x002fe4000f8e00ff */
[----:B--2---:R-:W-:-:S07]  /*0060*/  IMAD.U32 R5, RZ, RZ, UR5 ;  /* 0x00000005ff057e24 */ /* 0x004fce000f8e00ff */
[----:B------:R-:W-:-:S07]  /*0070*/  LEPC R20, `(.L_x_0) ;  /* 0x000000001014794e */ /* 0x000fce0000000000 */
[----:B0--3--:R-:W-:Y:S05]  /*0080*/  CALL.ABS.NOINC R2 ;  /* 0x0000000002007343 */ /* 0x009fea0003c00000 */
.L_x_0:
[----:B------:R-:W-:Y:S05]  /*0090*/  EXIT ;  /* 0x000000000000794d */ /* 0x000fea0003800000 */
.L_x_1:
[----:B------:R-:W-:-:S00]  /*00a0*/  BRA `(.L_x_1) ;  /* 0xfffffffc00fc7947 */ /* 0x000fc0000383ffff */
[----:B------:R-:W-:-:S00]  /*00b0*/  NOP ;  /* 0x0000000000007918 */ /* 0x000fc00000000000 */
        /* <DEDUP_REMOVED lines=12> */
.L_x_2:


//--------------------- .nv.global.init           --------------------------
	.section	.nv.global.init,"aw",@progbits
.nv.global.init:
	.type		$str,@object
	.size		$str,(.L_0 - $str)
$str:
        /*0000*/ 	.byte	0x67, 0x70, 0x75, 0x3a, 0x68, 0x65, 0x6c, 0x6c, 0x6f, 0x20, 0x63, 0x75, 0x64, 0x61, 0x20, 0x77
        /*0010*/ 	.byte	0x6f, 0x72, 0x6c, 0x64, 0x0a, 0x00
.L_0:


//--------------------- .nv.shared.reserved.0     --------------------------
	.section	.nv.shared.reserved.0,"aw",@nobits
	.weak		__nv_reservedSMEM_offset_0_alias
	.size		__nv_reservedSMEM_offset_0_alias, 0, 64
	.other		__nv_reservedSMEM_offset_0_alias,@"STO_CUDA_RESERVED_SHARED STV_DEFAULT"
__nv_reservedSMEM_offset_0_alias:
	.zero		0
	.zero		64


//--------------------- .nv.constant0._Z5hellov   --------------------------
	.section	.nv.constant0._Z5hellov,"a",@progbits
	.sectionflags	@""
	.align	4
.nv.constant0._Z5hellov:
	.zero		896


//--------------------- SYMBOLS --------------------------

	.type		.nv.reservedSmem.offset0,@object
	.size		.nv.reservedSmem.offset0,0x4
	.type		vprintf,@function
